//
// Generated by NVIDIA NVVM Compiler
//
// Compiler Build ID: CL-36424714
// Cuda compilation tools, release 13.0, V13.0.88
// Based on NVVM 20.0.0
//

.version 9.0
.target sm_100
.address_size 64

	// .globl	_Z9matrixMulPfS_S_i

.visible .entry _Z9matrixMulPfS_S_i(
	.param .u64 .ptr .align 1 _Z9matrixMulPfS_S_i_param_0,
	.param .u64 .ptr .align 1 _Z9matrixMulPfS_S_i_param_1,
	.param .u64 .ptr .align 1 _Z9matrixMulPfS_S_i_param_2,
	.param .u32 _Z9matrixMulPfS_S_i_param_3
)
{
	.reg .pred 	%p<10>;
	.reg .b32 	%r<40>;
	.reg .b32 	%f<67>;
	.reg .b64 	%rd<67>;

	ld.param.u64 	%rd14, [_Z9matrixMulPfS_S_i_param_0];
	ld.param.u64 	%rd15, [_Z9matrixMulPfS_S_i_param_1];
	ld.param.u32 	%r18, [_Z9matrixMulPfS_S_i_param_3];
	cvta.to.global.u64 	%rd1, %rd15;
	cvta.to.global.u64 	%rd2, %rd14;
	mov.u32 	%r19, %tid.y;
	mov.u32 	%r20, %ctaid.y;
	mov.u32 	%r21, %ntid.y;
	mad.lo.s32 	%r1, %r20, %r21, %r19;
	mov.u32 	%r22, %tid.x;
	mov.u32 	%r23, %ctaid.x;
	mov.u32 	%r24, %ntid.x;
	mad.lo.s32 	%r2, %r23, %r24, %r22;
	max.s32 	%r25, %r1, %r2;
	setp.ge.s32 	%p1, %r25, %r18;
	@%p1 bra 	$L__BB0_13;
	mul.lo.s32 	%r3, %r18, %r1;
	and.b32  	%r4, %r18, 7;
	setp.lt.u32 	%p2, %r18, 8;
	mov.b32 	%r38, 0;
	mov.f32 	%f66, 0f00000000;
	@%p2 bra 	$L__BB0_4;
	and.b32  	%r38, %r18, 2147483640;
	neg.s32 	%r36, %r38;
	mul.wide.s32 	%rd16, %r18, 4;
	add.s64 	%rd3, %rd1, %rd16;
	shl.b32 	%r7, %r18, 3;
	mul.wide.s32 	%rd17, %r18, 8;
	add.s64 	%rd4, %rd1, %rd17;
	mul.wide.s32 	%rd18, %r18, 12;
	add.s64 	%rd5, %rd1, %rd18;
	mul.wide.s32 	%rd19, %r18, 16;
	add.s64 	%rd6, %rd1, %rd19;
	mul.wide.s32 	%rd20, %r18, 20;
	add.s64 	%rd7, %rd1, %rd20;
	mul.wide.s32 	%rd21, %r18, 24;
	add.s64 	%rd8, %rd1, %rd21;
	mul.wide.s32 	%rd22, %r18, 28;
	add.s64 	%rd9, %rd1, %rd22;
	mul.wide.u32 	%rd23, %r3, 4;
	add.s64 	%rd24, %rd23, %rd2;
	add.s64 	%rd66, %rd24, 16;
	mov.f32 	%f66, 0f00000000;
	mov.u32 	%r35, %r2;
$L__BB0_3:
	.pragma "nounroll";
	mul.wide.s32 	%rd25, %r35, 4;
	add.s64 	%rd26, %rd3, %rd25;
	add.s64 	%rd27, %rd4, %rd25;
	add.s64 	%rd28, %rd5, %rd25;
	add.s64 	%rd29, %rd6, %rd25;
	add.s64 	%rd30, %rd7, %rd25;
	add.s64 	%rd31, %rd8, %rd25;
	add.s64 	%rd32, %rd9, %rd25;
	add.s64 	%rd33, %rd1, %rd25;
	ld.global.f32 	%f16, [%rd66+-16];
	ld.global.f32 	%f17, [%rd33];
	fma.rn.f32 	%f18, %f16, %f17, %f66;
	ld.global.f32 	%f19, [%rd66+-12];
	ld.global.f32 	%f20, [%rd26];
	fma.rn.f32 	%f21, %f19, %f20, %f18;
	ld.global.f32 	%f22, [%rd66+-8];
	ld.global.f32 	%f23, [%rd27];
	fma.rn.f32 	%f24, %f22, %f23, %f21;
	ld.global.f32 	%f25, [%rd66+-4];
	ld.global.f32 	%f26, [%rd28];
	fma.rn.f32 	%f27, %f25, %f26, %f24;
	ld.global.f32 	%f28, [%rd66];
	ld.global.f32 	%f29, [%rd29];
	fma.rn.f32 	%f30, %f28, %f29, %f27;
	ld.global.f32 	%f31, [%rd66+4];
	ld.global.f32 	%f32, [%rd30];
	fma.rn.f32 	%f33, %f31, %f32, %f30;
	ld.global.f32 	%f34, [%rd66+8];
	ld.global.f32 	%f35, [%rd31];
	fma.rn.f32 	%f36, %f34, %f35, %f33;
	ld.global.f32 	%f37, [%rd66+12];
	ld.global.f32 	%f38, [%rd32];
	fma.rn.f32 	%f66, %f37, %f38, %f36;
	add.s32 	%r36, %r36, 8;
	add.s32 	%r35, %r35, %r7;
	add.s64 	%rd66, %rd66, 32;
	setp.ne.s32 	%p3, %r36, 0;
	@%p3 bra 	$L__BB0_3;
$L__BB0_4:
	setp.eq.s32 	%p4, %r4, 0;
	@%p4 bra 	$L__BB0_12;
	and.b32  	%r13, %r18, 3;
	setp.lt.u32 	%p5, %r4, 4;
	@%p5 bra 	$L__BB0_7;
	add.s32 	%r27, %r38, %r3;
	mul.wide.u32 	%rd34, %r27, 4;
	add.s64 	%rd35, %rd2, %rd34;
	ld.global.f32 	%f40, [%rd35];
	mad.lo.s32 	%r28, %r38, %r18, %r2;
	mul.wide.s32 	%rd36, %r28, 4;
	add.s64 	%rd37, %rd1, %rd36;
	ld.global.f32 	%f41, [%rd37];
	fma.rn.f32 	%f42, %f40, %f41, %f66;
	cvt.u64.u32 	%rd38, %r3;
	cvt.u64.u32 	%rd39, %r38;
	add.s64 	%rd40, %rd39, %rd38;
	shl.b64 	%rd41, %rd40, 2;
	add.s64 	%rd42, %rd2, %rd41;
	ld.global.f32 	%f43, [%rd42+4];
	mul.wide.s32 	%rd43, %r18, 4;
	add.s64 	%rd44, %rd37, %rd43;
	ld.global.f32 	%f44, [%rd44];
	fma.rn.f32 	%f45, %f43, %f44, %f42;
	ld.global.f32 	%f46, [%rd42+8];
	add.s64 	%rd45, %rd44, %rd43;
	ld.global.f32 	%f47, [%rd45];
	fma.rn.f32 	%f48, %f46, %f47, %f45;
	ld.global.f32 	%f49, [%rd42+12];
	add.s64 	%rd46, %rd45, %rd43;
	ld.global.f32 	%f50, [%rd46];
	fma.rn.f32 	%f66, %f49, %f50, %f48;
	add.s32 	%r38, %r38, 4;
$L__BB0_7:
	setp.eq.s32 	%p6, %r13, 0;
	@%p6 bra 	$L__BB0_12;
	setp.eq.s32 	%p7, %r13, 1;
	@%p7 bra 	$L__BB0_10;
	add.s32 	%r29, %r38, %r3;
	mul.wide.u32 	%rd47, %r29, 4;
	add.s64 	%rd48, %rd2, %rd47;
	ld.global.f32 	%f52, [%rd48];
	mad.lo.s32 	%r30, %r38, %r18, %r2;
	mul.wide.s32 	%rd49, %r30, 4;
	add.s64 	%rd50, %rd1, %rd49;
	ld.global.f32 	%f53, [%rd50];
	fma.rn.f32 	%f54, %f52, %f53, %f66;
	cvt.u64.u32 	%rd51, %r3;
	cvt.u64.u32 	%rd52, %r38;
	add.s64 	%rd53, %rd52, %rd51;
	shl.b64 	%rd54, %rd53, 2;
	add.s64 	%rd55, %rd2, %rd54;
	ld.global.f32 	%f55, [%rd55+4];
	mul.wide.s32 	%rd56, %r18, 4;
	add.s64 	%rd57, %rd50, %rd56;
	ld.global.f32 	%f56, [%rd57];
	fma.rn.f32 	%f66, %f55, %f56, %f54;
	add.s32 	%r38, %r38, 2;
$L__BB0_10:
	and.b32  	%r31, %r18, 1;
	setp.eq.b32 	%p8, %r31, 1;
	not.pred 	%p9, %p8;
	@%p9 bra 	$L__BB0_12;
	add.s32 	%r32, %r38, %r3;
	mul.wide.u32 	%rd58, %r32, 4;
	add.s64 	%rd59, %rd2, %rd58;
	ld.global.f32 	%f57, [%rd59];
	mad.lo.s32 	%r33, %r38, %r18, %r2;
	mul.wide.s32 	%rd60, %r33, 4;
	add.s64 	%rd61, %rd1, %rd60;
	ld.global.f32 	%f58, [%rd61];
	fma.rn.f32 	%f66, %f57, %f58, %f66;
$L__BB0_12:
	ld.param.u64 	%rd65, [_Z9matrixMulPfS_S_i_param_2];
	add.s32 	%r34, %r18, %r3;
	cvta.to.global.u64 	%rd62, %rd65;
	mul.wide.u32 	%rd63, %r34, 4;
	add.s64 	%rd64, %rd62, %rd63;
	st.global.f32 	[%rd64], %f66;
$L__BB0_13:
	ret;

}


// ===== COMPILED SASS (sm_100) =====

	.target	sm_100

	.elftype	@"ET_EXEC"


//--------------------- .note.nv.tkinfo           --------------------------
	.section	.note.nv.tkinfo,"",@"SHT_NOTE"
	.sectionflags	@"SHF_NOTE_NV_TKINFO"
	.tkinfo
        /*0018*/ 	.word	0x00000002
        /*0030*/ 	.string	""
        /*0030*/ 	.string	"ptxas"
        /*0030*/ 	.string	"Cuda compilation tools, release 13.0, V13.0.88"
        /*0030*/ 	.string	"Build cuda_13.0.r13.0/compiler.36424714_0"
        /*0030*/ 	.string	"-arch sm_100 -m 64 "



//--------------------- .note.nv.cuinfo           --------------------------
	.section	.note.nv.cuinfo,"",@"SHT_NOTE"
	.sectionflags	@"SHF_NOTE_NV_CUINFO"
        /*0018*/ 	.short	0x0002
        /*001a*/ 	.short	0x0064
        /*001c*/ 	.short	0x0082
	.zero		2


//--------------------- .nv.info                  --------------------------
	.section	.nv.info,"",@"SHT_CUDA_INFO"
	.align	4


	//----- nvinfo : EIATTR_REGCOUNT
	.align		4
        /*0000*/ 	.byte	0x04, 0x2f
        /*0002*/ 	.short	(.L_1 - .L_0)
	.align		4
.L_0:
        /*0004*/ 	.word	index@(_Z9matrixMulPfS_S_i)
        /*0008*/ 	.word	0x0000001e


	//----- nvinfo : EIATTR_FRAME_SIZE
	.align		4
.L_1:
        /*000c*/ 	.byte	0x04, 0x11
        /*000e*/ 	.short	(.L_3 - .L_2)
	.align		4
.L_2:
        /*0010*/ 	.word	index@(_Z9matrixMulPfS_S_i)
        /*0014*/ 	.word	0x00000000


	//----- nvinfo : EIATTR_MIN_STACK_SIZE
	.align		4
.L_3:
        /*0018*/ 	.byte	0x04, 0x12
        /*001a*/ 	.short	(.L_5 - .L_4)
	.align		4
.L_4:
        /*001c*/ 	.word	index@(_Z9matrixMulPfS_S_i)
        /*0020*/ 	.word	0x00000000
.L_5:


//--------------------- .nv.compat                --------------------------
	.section	.nv.compat,"",@"SHT_CUDA_COMPAT_INFO"
	.align	4
        /*0000*/ 	.byte	0x02, 0x09, 0x00, 0x00, 0x02, 0x02, 0x01, 0x00, 0x02, 0x05, 0x05, 0x00, 0x03, 0x07, 0x01, 0x01
        /*0010*/ 	.byte	0x02, 0x03, 0x00, 0x00, 0x02, 0x06, 0x01, 0x00, 0x04, 0x0b, 0x08, 0x00, 0x09, 0x00, 0x00, 0x00
        /*0020*/ 	.byte	0x00, 0x00, 0x00, 0x00


//--------------------- .nv.info._Z9matrixMulPfS_S_i --------------------------
	.section	.nv.info._Z9matrixMulPfS_S_i,"",@"SHT_CUDA_INFO"
	.sectionflags	@""
	.align	4


	//----- nvinfo : EIATTR_CUDA_API_VERSION
	.align		4
        /*0000*/ 	.byte	0x04, 0x37
        /*0002*/ 	.short	(.L_7 - .L_6)
.L_6:
        /*0004*/ 	.word	0x00000082


	//----- nvinfo : EIATTR_KPARAM_INFO
	.align		4
.L_7:
        /*0008*/ 	.byte	0x04, 0x17
        /*000a*/ 	.short	(.L_9 - .L_8)
.L_8:
        /*000c*/ 	.word	0x00000000
        /*0010*/ 	.short	0x0003
        /*0012*/ 	.short	0x0018
        /*0014*/ 	.byte	0x00, 0xf0, 0x11, 0x00


	//----- nvinfo : EIATTR_KPARAM_INFO
	.align		4
.L_9:
        /*0018*/ 	.byte	0x04, 0x17
        /*001a*/ 	.short	(.L_11 - .L_10)
.L_10:
        /*001c*/ 	.word	0x00000000
        /*0020*/ 	.short	0x0002
        /*0022*/ 	.short	0x0010
        /*0024*/ 	.byte	0x00, 0xf5, 0x21, 0x00


	//----- nvinfo : EIATTR_KPARAM_INFO
	.align		4
.L_11:
        /*0028*/ 	.byte	0x04, 0x17
        /*002a*/ 	.short	(.L_13 - .L_12)
.L_12:
        /*002c*/ 	.word	0x00000000
        /*0030*/ 	.short	0x0001
        /*0032*/ 	.short	0x0008
        /*0034*/ 	.byte	0x00, 0xf5, 0x21, 0x00


	//----- nvinfo : EIATTR_KPARAM_INFO
	.align		4
.L_13:
        /*0038*/ 	.byte	0x04, 0x17
        /*003a*/ 	.short	(.L_15 - .L_14)
.L_14:
        /*003c*/ 	.word	0x00000000
        /*0040*/ 	.short	0x0000
        /*0042*/ 	.short	0x0000
        /*0044*/ 	.byte	0x00, 0xf5, 0x21, 0x00


	//----- nvinfo : EIATTR_SPARSE_MMA_MASK
	.align		4
.L_15:
        /*0048*/ 	.byte	0x03, 0x50
        /*004a*/ 	.short	0x0000


	//----- nvinfo : EIATTR_MAXREG_COUNT
	.align		4
        /*004c*/ 	.byte	0x03, 0x1b
        /*004e*/ 	.short	0x00ff


	//----- nvinfo : EIATTR_MERCURY_ISA_VERSION
	.align		4
        /*0050*/ 	.byte	0x03, 0x5f
        /*0052*/ 	.short	0x0101


	//----- nvinfo : EIATTR_VRC_CTA_INIT_COUNT
	.align		4
        /*0054*/ 	.byte	0x02, 0x4a
	.zero		1
	.zero		1


	//----- nvinfo : EIATTR_EXIT_INSTR_OFFSETS
	.align		4
        /*0058*/ 	.byte	0x04, 0x1c
        /*005a*/ 	.short	(.L_17 - .L_16)


	//   ....[0]....
.L_16:
        /*005c*/ 	.word	0x000000c0


	//   ....[1]....
        /*0060*/ 	.word	0x00000ab0


	//----- nvinfo : EIATTR_CBANK_PARAM_SIZE
	.align		4
.L_17:
        /*0064*/ 	.byte	0x03, 0x19
        /*0066*/ 	.short	0x001c


	//----- nvinfo : EIATTR_PARAM_CBANK
	.align		4
        /*0068*/ 	.byte	0x04, 0x0a
        /*006a*/ 	.short	(.L_19 - .L_18)
	.align		4
.L_18:
        /*006c*/ 	.word	index@(.nv.constant0._Z9matrixMulPfS_S_i)
        /*0070*/ 	.short	0x0380
        /*0072*/ 	.short	0x001c


	//----- nvinfo : EIATTR_SW_WAR
	.align		4
.L_19:
        /*0074*/ 	.byte	0x04, 0x36
        /*0076*/ 	.short	(.L_21 - .L_20)
.L_20:
        /*0078*/ 	.word	0x00000008
.L_21:


//--------------------- .nv.callgraph             --------------------------
	.section	.nv.callgraph,"",@"SHT_CUDA_CALLGRAPH"
	.align	4
	.sectionentsize	8
	.align		4
        /*0000*/ 	.word	0x00000000
	.align		4
        /*0004*/ 	.word	0xffffffff
	.align		4
        /*0008*/ 	.word	0x00000000
	.align		4
        /*000c*/ 	.word	0xfffffffe
	.align		4
        /*0010*/ 	.word	0x00000000
	.align		4
        /*0014*/ 	.word	0xfffffffd
	.align		4
        /*0018*/ 	.word	0x00000000
	.align		4
        /*001c*/ 	.word	0xfffffffc


//--------------------- .text._Z9matrixMulPfS_S_i --------------------------
	.section	.text._Z9matrixMulPfS_S_i,"ax",@progbits
	.align	128
        .global         _Z9matrixMulPfS_S_i
        .type           _Z9matrixMulPfS_S_i,@function
        .size           _Z9matrixMulPfS_S_i,(.L_x_5 - _Z9matrixMulPfS_S_i)
        .other          _Z9matrixMulPfS_S_i,@"STO_CUDA_ENTRY STV_DEFAULT"
_Z9matrixMulPfS_S_i:
.text._Z9matrixMulPfS_S_i:
[----:B------:R-:W-:Y:S01]  /*0000*/  LDC R1, c[0x0][0x37c] ;  /* 0x0000df00ff017b82 */ /* 0x000fe20000000800 */
[----:B------:R-:W0:Y:S07]  /*0010*/  S2R R3, SR_TID.Y ;  /* 0x0000000000037919 */ /* 0x000e2e0000002200 */
[----:B------:R-:W0:Y:S01]  /*0020*/  S2UR UR4, SR_CTAID.Y ;  /* 0x00000000000479c3 */ /* 0x000e220000002600 */
[----:B------:R-:W1:Y:S01]  /*0030*/  LDCU UR20, c[0x0][0x398] ;  /* 0x00007300ff1477ac */ /* 0x000e620008000800 */
[----:B------:R-:W2:Y:S06]  /*0040*/  S2R R2, SR_TID.X ;  /* 0x0000000000027919 */ /* 0x000eac0000002100 */
[----:B------:R-:W0:Y:S08]  /*0050*/  LDC R0, c[0x0][0x364] ;  /* 0x0000d900ff007b82 */ /* 0x000e300000000800 */
[----:B------:R-:W2:Y:S08]  /*0060*/  S2UR UR5, SR_CTAID.X ;  /* 0x00000000000579c3 */ /* 0x000eb00000002500 */
[----:B------:R-:W2:Y:S01]  /*0070*/  LDC R5, c[0x0][0x360] ;  /* 0x0000d800ff057b82 */ /* 0x000ea20000000800 */
[----:B0-----:R-:W-:-:S02]  /*0080*/  IMAD R3, R0, UR4, R3 ;  /* 0x0000000400037c24 */ /* 0x001fc4000f8e0203 */
[----:B--2---:R-:W-:-:S05]  /*0090*/  IMAD R0, R5, UR5, R2 ;  /* 0x0000000505007c24 */ /* 0x004fca000f8e0202 */
[----:B------:R-:W-:-:S04]  /*00a0*/  VIMNMX R2, PT, PT, R3, R0, !PT ;  /* 0x0000000003027248 */ /* 0x000fc80007fe0100 */
[----:B-1----:R-:W-:-:S13]  /*00b0*/  ISETP.GE.AND P0, PT, R2, UR20, PT ;  /* 0x0000001402007c0c */ /* 0x002fda000bf06270 */
[----:B------:R-:W-:Y:S05]  /*00c0*/  @P0 EXIT ;  /* 0x000000000000094d */ /* 0x000fea0003800000 */
[----:B------:R-:W-:Y:S01]  /*00d0*/  UISETP.GE.U32.AND UP0, UPT, UR20, 0x8, UPT ;  /* 0x000000081400788c */ /* 0x000fe2000bf06070 */
[----:B------:R-:W-:Y:S02]  /*00e0*/  HFMA2 R13, -RZ, RZ, 0, 0 ;  /* 0x00000000ff0d7431 */ /* 0x000fe400000001ff */
[----:B------:R-:W-:Y:S01]  /*00f0*/  IMAD R12, R3, UR20, RZ ;  /* 0x00000014030c7c24 */ /* 0x000fe2000f8e02ff */
[----:B------:R-:W-:Y:S01]  /*0100*/  UMOV UR4, URZ ;  /* 0x000000ff00047c82 */ /* 0x000fe20008000000 */
[----:B------:R-:W0:Y:S04]  /*0110*/  LDCU.64 UR18, c[0x0][0x358] ;  /* 0x00006b00ff1277ac */ /* 0x000e280008000a00 */
[----:B------:R-:W-:Y:S05]  /*0120*/  BRA.U !UP0, `(.L_x_0) ;  /* 0x00000005080c7547 */ /* 0x000fea000b800000 */
[----:B------:R-:W1:Y:S01]  /*0130*/  LDCU.128 UR24, c[0x0][0x380] ;  /* 0x00007000ff1877ac */ /* 0x000e620008000c00 */
[----:B------:R-:W-:Y:S01]  /*0140*/  MOV R13, RZ ;  /* 0x000000ff000d7202 */ /* 0x000fe20000000f00 */
[----:B------:R-:W-:Y:S01]  /*0150*/  IMAD.MOV.U32 R14, RZ, RZ, R0 ;  /* 0x000000ffff0e7224 */ /* 0x000fe200078e0000 */
[----:B------:R-:W-:-:S04]  /*0160*/  ULOP3.LUT UR4, UR20, 0x7ffffff8, URZ, 0xc0, !UPT ;  /* 0x7ffffff814047892 */ /* 0x000fc8000f8ec0ff */
[----:B------:R-:W-:Y:S01]  /*0170*/  UIADD3 UR5, UPT, UPT, -UR4, URZ, URZ ;  /* 0x000000ff04057290 */ /* 0x000fe2000fffe1ff */
[----:B-1----:R-:W-:Y:S01]  /*0180*/  MOV R2, UR24 ;  /* 0x0000001800027c02 */ /* 0x002fe20008000f00 */
[----:B------:R-:W-:Y:S01]  /*0190*/  UIMAD.WIDE UR6, UR20, 0x8, UR26 ;  /* 0x00000008140678a5 */ /* 0x000fe2000f8e021a */
[----:B------:R-:W-:Y:S01]  /*01a0*/  MOV R3, UR25 ;  /* 0x0000001900037c02 */ /* 0x000fe20008000f00 */
[----:B------:R-:W-:Y:S02]  /*01b0*/  UIMAD.WIDE UR8, UR20, 0xc, UR26 ;  /* 0x0000000c140878a5 */ /* 0x000fe4000f8e021a */
[----:B------:R-:W-:Y:S01]  /*01c0*/  UIMAD.WIDE UR10, UR20, 0x10, UR26 ;  /* 0x00000010140a78a5 */ /* 0x000fe2000f8e021a */
[----:B------:R-:W-:Y:S01]  /*01d0*/  IMAD.WIDE.U32 R2, R12, 0x4, R2 ;  /* 0x000000040c027825 */ /* 0x000fe200078e0002 */
[----:B------:R-:W-:Y:S02]  /*01e0*/  UIMAD.WIDE UR12, UR20, 0x14, UR26 ;  /* 0x00000014140c78a5 */ /* 0x000fe4000f8e021a */
[----:B------:R-:W-:Y:S01]  /*01f0*/  UIMAD.WIDE UR14, UR20, 0x18, UR26 ;  /* 0x00000018140e78a5 */ /* 0x000fe2000f8e021a */
[----:B------:R-:W-:Y:S01]  /*0200*/  IADD3 R4, P0, PT, R2, 0x10, RZ ;  /* 0x0000001002047810 */ /* 0x000fe20007f1e0ff */
[----:B------:R-:W-:-:S03]  /*0210*/  UIMAD.WIDE UR16, UR20, 0x1c, UR26 ;  /* 0x0000001c141078a5 */ /* 0x000fc6000f8e021a */
[----:B------:R-:W-:-:S09]  /*0220*/  IADD3.X R5, PT, PT, RZ, R3, RZ, P0, !PT ;  /* 0x00000003ff057210 */ /* 0x000fd200007fe4ff */
.L_x_1:
[----:B------:R-:W-:Y:S01]  /*0230*/  MOV R3, 0x4 ;  /* 0x0000000400037802 */ /* 0x000fe20000000f00 */
[----:B------:R-:W-:Y:S01]  /*0240*/  UIMAD.WIDE UR22, UR20, 0x4, UR26 ;  /* 0x00000004141678a5 */ /* 0x000fe2000f8e021a */
[----:B------:R-:W-:-:S03]  /*0250*/  HFMA2 R25, -RZ, RZ, 0, 2.384185791015625e-07 ;  /* 0x00000004ff197431 */ /* 0x000fc600000001ff */
[C---:B------:R-:W-:Y:S02]  /*0260*/  IMAD.WIDE R2, R14.reuse, R3, UR26 ;  /* 0x0000001a0e027e25 */ /* 0x040fe4000f8e0203 */
[----:B------:R-:W-:Y:S02]  /*0270*/  MOV R8, UR22 ;  /* 0x0000001600087c02 */ /* 0x000fe40008000f00 */
[----:B------:R-:W-:Y:S01]  /*0280*/  MOV R9, UR23 ;  /* 0x0000001700097c02 */ /* 0x000fe20008000f00 */
[----:B0-----:R0:W2:Y:S01]  /*0290*/  LDG.E R21, desc[UR18][R2.64] ;  /* 0x0000001202157981 */ /* 0x0010a2000c1e1900 */
[----:B------:R-:W-:Y:S02]  /*02a0*/  HFMA2 R11, -RZ, RZ, 0, 2.384185791015625e-07 ;  /* 0x00000004ff0b7431 */ /* 0x000fe400000001ff */
[----:B------:R-:W-:-:S04]  /*02b0*/  IMAD.WIDE R8, R14, 0x4, R8 ;  /* 0x000000040e087825 */ /* 0x000fc800078e0208 */
[----:B------:R-:W-:Y:S02]  /*02c0*/  HFMA2 R7, -RZ, RZ, 0, 2.384185791015625e-07 ;  /* 0x00000004ff077431 */ /* 0x000fe400000001ff */
[----:B------:R-:W-:Y:S01]  /*02d0*/  IMAD.WIDE R24, R14, R25, UR6 ;  /* 0x000000060e187e25 */ /* 0x000fe2000f8e0219 */
[----:B------:R1:W3:Y:S01]  /*02e0*/  LDG.E R20, desc[UR18][R8.64] ;  /* 0x0000001208147981 */ /* 0x0002e2000c1e1900 */
[----:B0-----:R-:W-:Y:S02]  /*02f0*/  MOV R2, R4 ;  /* 0x0000000400027202 */ /* 0x001fe40000000f00 */
[----:B------:R-:W-:Y:S01]  /*0300*/  IMAD.MOV.U32 R3, RZ, RZ, R5 ;  /* 0x000000ffff037224 */ /* 0x000fe200078e0005 */
[----:B------:R-:W4:Y:S04]  /*0310*/  LDG.E R18, desc[UR18][R24.64] ;  /* 0x0000001218127981 */ /* 0x000f28000c1e1900 */
[----:B------:R-:W2:Y:S01]  /*0320*/  LDG.E R22, desc[UR18][R2.64+-0x10] ;  /* 0xfffff01202167981 */ /* 0x000ea2000c1e1900 */
[----:B------:R-:W-:-:S03]  /*0330*/  MOV R5, 0x4 ;  /* 0x0000000400057802 */ /* 0x000fc60000000f00 */
[----:B------:R-:W3:Y:S01]  /*0340*/  LDG.E R19, desc[UR18][R2.64+-0xc] ;  /* 0xfffff41202137981 */ /* 0x000ee2000c1e1900 */
[----:B------:R-:W-:-:S03]  /*0350*/  IMAD.WIDE R10, R14, R11, UR8 ;  /* 0x000000080e0a7e25 */ /* 0x000fc6000f8e020b */
[----:B------:R-:W4:Y:S01]  /*0360*/  LDG.E R17, desc[UR18][R2.64+-0x8] ;  /* 0xfffff81202117981 */ /* 0x000f22000c1e1900 */
[----:B------:R-:W-:-:S04]  /*0370*/  IMAD.WIDE R4, R14, R5, UR10 ;  /* 0x0000000a0e047e25 */ /* 0x000fc8000f8e0205 */
[----:B------:R-:W-:Y:S01]  /*0380*/  HFMA2 R27, -RZ, RZ, 0, 2.384185791015625e-07 ;  /* 0x00000004ff1b7431 */ /* 0x000fe200000001ff */
[----:B-1----:R-:W-:Y:S01]  /*0390*/  MOV R9, 0x4 ;  /* 0x0000000400097802 */ /* 0x002fe20000000f00 */
[----:B------:R0:W5:Y:S01]  /*03a0*/  LDG.E R16, desc[UR18][R10.64] ;  /* 0x000000120a107981 */ /* 0x000162000c1e1900 */
[----:B------:R-:W-:-:S03]  /*03b0*/  IMAD.WIDE R6, R14, R7, UR12 ;  /* 0x0000000c0e067e25 */ /* 0x000fc6000f8e0207 */
[----:B------:R-:W5:Y:S01]  /*03c0*/  LDG.E R15, desc[UR18][R2.64+-0x4] ;  /* 0xfffffc12020f7981 */ /* 0x000f62000c1e1900 */
[----:B------:R-:W-:-:S03]  /*03d0*/  IMAD.WIDE R8, R14, R9, UR14 ;  /* 0x0000000e0e087e25 */ /* 0x000fc6000f8e0209 */
[----:B------:R-:W5:Y:S04]  /*03e0*/  LDG.E R4, desc[UR18][R4.64] ;  /* 0x0000001204047981 */ /* 0x000f68000c1e1900 */
[----:B------:R-:W5:Y:S01]  /*03f0*/  LDG.E R23, desc[UR18][R2.64] ;  /* 0x0000001202177981 */ /* 0x000f62000c1e1900 */
[----:B0-----:R-:W-:-:S03]  /*0400*/  IMAD.WIDE R10, R14, R27, UR16 ;  /* 0x000000100e0a7e25 */ /* 0x001fc6000f8e021b */
[----:B------:R-:W5:Y:S04]  /*0410*/  LDG.E R7, desc[UR18][R6.64] ;  /* 0x0000001206077981 */ /* 0x000f68000c1e1900 */
[----:B------:R-:W5:Y:S04]  /*0420*/  LDG.E R24, desc[UR18][R2.64+0x4] ;  /* 0x0000041202187981 */ /* 0x000f68000c1e1900 */
[----:B------:R-:W5:Y:S04]  /*0430*/  LDG.E R8, desc[UR18][R8.64] ;  /* 0x0000001208087981 */ /* 0x000f68000c1e1900 */
[----:B------:R-:W5:Y:S04]  /*0440*/  LDG.E R25, desc[UR18][R2.64+0x8] ;  /* 0x0000081202197981 */ /* 0x000f68000c1e1900 */
[----:B------:R-:W5:Y:S04]  /*0450*/  LDG.E R10, desc[UR18][R10.64] ;  /* 0x000000120a0a7981 */ /* 0x000f68000c1e1900 */
[----:B------:R-:W5:Y:S01]  /*0460*/  LDG.E R27, desc[UR18][R2.64+0xc] ;  /* 0x00000c12021b7981 */ /* 0x000f62000c1e1900 */
[----:B------:R-:W-:-:S04]  /*0470*/  UIADD3 UR5, UPT, UPT, UR5, 0x8, URZ ;  /* 0x0000000805057890 */ /* 0x000fc8000fffe0ff */
[----:B------:R-:W-:Y:S01]  /*0480*/  UISETP.NE.AND UP0, UPT, UR5, URZ, UPT ;  /* 0x000000ff0500728c */ /* 0x000fe2000bf05270 */
[----:B--2---:R-:W-:-:S04]  /*0490*/  FFMA R22, R22, R21, R13 ;  /* 0x0000001516167223 */ /* 0x004fc8000000000d */
[----:B---3--:R-:W-:-:S04]  /*04a0*/  FFMA R20, R19, R20, R22 ;  /* 0x0000001413147223 */ /* 0x008fc80000000016 */
[----:B----4-:R-:W-:-:S04]  /*04b0*/  FFMA R18, R17, R18, R20 ;  /* 0x0000001211127223 */ /* 0x010fc80000000014 */
[----:B-----5:R-:W-:-:S04]  /*04c0*/  FFMA R16, R15, R16, R18 ;  /* 0x000000100f107223 */ /* 0x020fc80000000012 */
[----:B------:R-:W-:Y:S01]  /*04d0*/  FFMA R23, R23, R4, R16 ;  /* 0x0000000417177223 */ /* 0x000fe20000000010 */
[----:B------:R-:W-:-:S03]  /*04e0*/  IADD3 R4, P0, PT, R2, 0x20, RZ ;  /* 0x0000002002047810 */ /* 0x000fc60007f1e0ff */
[----:B------:R-:W-:Y:S01]  /*04f0*/  FFMA R24, R24, R7, R23 ;  /* 0x0000000718187223 */ /* 0x000fe20000000017 */
[----:B------:R-:W-:Y:S01]  /*0500*/  IMAD.U32 R7, RZ, RZ, UR20 ;  /* 0x00000014ff077e24 */ /* 0x000fe2000f8e00ff */
[----:B------:R-:W-:Y:S02]  /*0510*/  IADD3.X R5, PT, PT, RZ, R3, RZ, P0, !PT ;  /* 0x00000003ff057210 */ /* 0x000fe400007fe4ff */
[----:B------:R-:W-:Y:S02]  /*0520*/  FFMA R8, R25, R8, R24 ;  /* 0x0000000819087223 */ /* 0x000fe40000000018 */
[----:B------:R-:W-:Y:S02]  /*0530*/  LEA R14, R7, R14, 0x3 ;  /* 0x0000000e070e7211 */ /* 0x000fe400078e18ff */
[----:B------:R-:W-:Y:S01]  /*0540*/  FFMA R13, R27, R10, R8 ;  /* 0x0000000a1b0d7223 */ /* 0x000fe20000000008 */
[----:B------:R-:W-:Y:S06]  /*0550*/  BRA.U UP0, `(.L_x_1) ;  /* 0xfffffffd00347547 */ /* 0x000fec000b83ffff */
.L_x_0:
[----:B------:R-:W-:-:S04]  /*0560*/  ULOP3.LUT UR6, UR20, 0x7, URZ, 0xc0, !UPT ;  /* 0x0000000714067892 */ /* 0x000fc8000f8ec0ff */
[----:B------:R-:W-:-:S09]  /*0570*/  UISETP.NE.AND UP0, UPT, UR6, URZ, UPT ;  /* 0x000000ff0600728c */ /* 0x000fd2000bf05270 */
[----:B------:R-:W-:Y:S05]  /*0580*/  BRA.U !UP0, `(.L_x_2) ;  /* 0x0000000508387547 */ /* 0x000fea000b800000 */
[----:B------:R-:W-:Y:S02]  /*0590*/  UISETP.GE.U32.AND UP0, UPT, UR6, 0x4, UPT ;  /* 0x000000040600788c */ /* 0x000fe4000bf06070 */
[----:B------:R-:W-:-:S04]  /*05a0*/  ULOP3.LUT UR5, UR20, 0x3, URZ, 0xc0, !UPT ;  /* 0x0000000314057892 */ /* 0x000fc8000f8ec0ff */
[----:B------:R-:W-:-:S03]  /*05b0*/  UISETP.NE.AND UP1, UPT, UR5, URZ, UPT ;  /* 0x000000ff0500728c */ /* 0x000fc6000bf25270 */
[----:B------:R-:W-:Y:S08]  /*05c0*/  BRA.U !UP0, `(.L_x_3) ;  /* 0x00000001087c7547 */ /* 0x000ff0000b800000 */
[----:B------:R-:W1:Y:S01]  /*05d0*/  LDC.64 R6, c[0x0][0x388] ;  /* 0x0000e200ff067b82 */ /* 0x000e620000000a00 */
[----:B------:R-:W2:Y:S01]  /*05e0*/  LDCU.64 UR6, c[0x0][0x380] ;  /* 0x00007000ff0677ac */ /* 0x000ea20008000a00 */
[----:B------:R-:W-:Y:S02]  /*05f0*/  MOV R9, UR4 ;  /* 0x0000000400097c02 */ /* 0x000fe40008000f00 */
[C---:B------:R-:W-:Y:S02]  /*0600*/  IADD3 R3, PT, PT, R12.reuse, UR4, RZ ;  /* 0x000000040c037c10 */ /* 0x040fe4000fffe0ff */
[----:B------:R-:W-:Y:S01]  /*0610*/  IADD3 R10, P0, PT, R12, UR4, RZ ;  /* 0x000000040c0a7c10 */ /* 0x000fe2000ff1e0ff */
[----:B------:R-:W-:Y:S01]  /*0620*/  IMAD R9, R9, UR20, R0 ;  /* 0x0000001409097c24 */ /* 0x000fe2000f8e0200 */
[----:B------:R-:W3:Y:S01]  /*0630*/  LDC.64 R4, c[0x0][0x380] ;  /* 0x0000e000ff047b82 */ /* 0x000ee20000000a00 */
[----:B------:R-:W-:Y:S02]  /*0640*/  MOV R11, UR20 ;  /* 0x00000014000b7c02 */ /* 0x000fe40008000f00 */
[----:B------:R-:W-:Y:S01]  /*0650*/  MOV R15, UR20 ;  /* 0x00000014000f7c02 */ /* 0x000fe20008000f00 */
[----:B-1----:R-:W-:Y:S01]  /*0660*/  IMAD.WIDE R6, R9, 0x4, R6 ;  /* 0x0000000409067825 */ /* 0x002fe200078e0206 */
[----:B------:R-:W-:-:S05]  /*0670*/  MOV R9, UR20 ;  /* 0x0000001400097c02 */ /* 0x000fca0008000f00 */
[----:B------:R-:W-:Y:S02]  /*0680*/  IMAD.WIDE R8, R9, 0x4, R6 ;  /* 0x0000000409087825 */ /* 0x000fe400078e0206 */
[----:B0-----:R-:W4:Y:S02]  /*0690*/  LDG.E R6, desc[UR18][R6.64] ;  /* 0x0000001206067981 */ /* 0x001f24000c1e1900 */
[----:B---3--:R-:W-:Y:S02]  /*06a0*/  IMAD.WIDE.U32 R4, R3, 0x4, R4 ;  /* 0x0000000403047825 */ /* 0x008fe400078e0004 */
[----:B------:R-:W3:Y:S02]  /*06b0*/  LDG.E R16, desc[UR18][R8.64] ;  /* 0x0000001208107981 */ /* 0x000ee4000c1e1900 */
[----:B------:R-:W-:Y:S01]  /*06c0*/  IMAD.X R3, RZ, RZ, RZ, P0 ;  /* 0x000000ffff037224 */ /* 0x000fe200000e06ff */
[C---:B--2---:R-:W-:Y:S01]  /*06d0*/  LEA R2, P0, R10.reuse, UR6, 0x2 ;  /* 0x000000060a027c11 */ /* 0x044fe2000f8010ff */
[----:B------:R-:W4:Y:S03]  /*06e0*/  LDG.E R4, desc[UR18][R4.64] ;  /* 0x0000001204047981 */ /* 0x000f26000c1e1900 */
[----:B------:R-:W-:Y:S01]  /*06f0*/  LEA.HI.X R3, R10, UR7, R3, 0x2, P0 ;  /* 0x000000070a037c11 */ /* 0x000fe200080f1403 */
[----:B------:R-:W-:-:S04]  /*0700*/  IMAD.WIDE R10, R11, 0x4, R8 ;  /* 0x000000040b0a7825 */ /* 0x000fc800078e0208 */
[----:B------:R-:W3:Y:S01]  /*0710*/  LDG.E R17, desc[UR18][R2.64+0x4] ;  /* 0x0000041202117981 */ /* 0x000ee2000c1e1900 */
[----:B------:R-:W-:-:S03]  /*0720*/  IMAD.WIDE R14, R15, 0x4, R10 ;  /* 0x000000040f0e7825 */ /* 0x000fc600078e020a */
[----:B------:R-:W2:Y:S04]  /*0730*/  LDG.E R18, desc[UR18][R10.64] ;  /* 0x000000120a127981 */ /* 0x000ea8000c1e1900 */
[----:B------:R-:W2:Y:S04]  /*0740*/  LDG.E R19, desc[UR18][R2.64+0x8] ;  /* 0x0000081202137981 */ /* 0x000ea8000c1e1900 */
[----:B------:R-:W5:Y:S04]  /*0750*/  LDG.E R21, desc[UR18][R2.64+0xc] ;  /* 0x00000c1202157981 */ /* 0x000f68000c1e1900 */
[----:B------:R-:W5:Y:S01]  /*0760*/  LDG.E R14, desc[UR18][R14.64] ;  /* 0x000000120e0e7981 */ /* 0x000f62000c1e1900 */
[----:B------:R-:W-:Y:S01]  /*0770*/  UIADD3 UR4, UPT, UPT, UR4, 0x4, URZ ;  /* 0x0000000404047890 */ /* 0x000fe2000fffe0ff */
[----:B----4-:R-:W-:-:S04]  /*0780*/  FFMA R4, R4, R6, R13 ;  /* 0x0000000604047223 */ /* 0x010fc8000000000d */
[----:B---3--:R-:W-:-:S04]  /*0790*/  FFMA R4, R17, R16, R4 ;  /* 0x0000001011047223 */ /* 0x008fc80000000004 */
[----:B--2---:R-:W-:-:S04]  /*07a0*/  FFMA R4, R19, R18, R4 ;  /* 0x0000001213047223 */ /* 0x004fc80000000004 */
[----:B-----5:R-:W-:-:S07]  /*07b0*/  FFMA R13, R21, R14, R4 ;  /* 0x0000000e150d7223 */ /* 0x020fce0000000004 */
.L_x_3:
[----:B------:R-:W-:Y:S05]  /*07c0*/  BRA.U !UP1, `(.L_x_2) ;  /* 0x0000000109a87547 */ /* 0x000fea000b800000 */
[----:B------:R-:W-:Y:S01]  /*07d0*/  UISETP.NE.AND UP0, UPT, UR5, 0x1, UPT ;  /* 0x000000010500788c */ /* 0x000fe2000bf05270 */
[----:B------:R-:W-:Y:S01]  /*07e0*/  IMAD.U32 R7, RZ, RZ, UR4 ;  /* 0x00000004ff077e24 */ /* 0x000fe2000f8e00ff */
[----:B------:R-:W-:Y:S02]  /*07f0*/  ULOP3.LUT UR5, UR20, 0x1, URZ, 0xc0, !UPT ;  /* 0x0000000114057892 */ /* 0x000fe4000f8ec0ff */
[----:B------:R-:W-:Y:S02]  /*0800*/  MOV R15, UR20 ;  /* 0x00000014000f7c02 */ /* 0x000fe40008000f00 */
[----:B------:R-:W-:Y:S01]  /*0810*/  UISETP.NE.U32.AND UP1, UPT, UR5, 0x1, UPT ;  /* 0x000000010500788c */ /* 0x000fe2000bf25070 */
[----:B------:R-:W-:-:S04]  /*0820*/  PLOP3.LUT P1, PT, PT, PT, UP0, 0x80, 0x8 ;  /* 0x000000000008781c */ /* 0x000fc80003f2f008 */
[----:B------:R-:W1:Y:S01]  /*0830*/  @UP0 LDCU.128 UR8, c[0x0][0x380] ;  /* 0x00007000ff0807ac */ /* 0x000e620008000c00 */
[----:B------:R-:W-:Y:S01]  /*0840*/  PLOP3.LUT P0, PT, PT, PT, UP1, 0x80, 0x8 ;  /* 0x000000000008781c */ /* 0x000fe20003f0f018 */
[----:B------:R-:W2:Y:S04]  /*0850*/  @UP0 LDCU.64 UR6, c[0x0][0x380] ;  /* 0x00007000ff0607ac */ /* 0x000ea80008000a00 */
[----:B------:R-:W3:Y:S03]  /*0860*/  @!UP1 LDCU.128 UR12, c[0x0][0x380] ;  /* 0x00007000ff0c97ac */ /* 0x000ee60008000c00 */
[C---:B------:R-:W-:Y:S02]  /*0870*/  @P1 IADD3 R3, PT, PT, R12.reuse, UR4, RZ ;  /* 0x000000040c031c10 */ /* 0x040fe4000fffe0ff */
[----:B------:R-:W-:Y:S01]  /*0880*/  @P1 IADD3 R6, P2, PT, R12, UR4, RZ ;  /* 0x000000040c061c10 */ /* 0x000fe2000ff5e0ff */
[----:B------:R-:W-:Y:S01]  /*0890*/  @UP0 UIADD3 UR4, UPT, UPT, UR4, 0x2, URZ ;  /* 0x0000000204040890 */ /* 0x000fe2000fffe0ff */
[----:B-1----:R-:W-:-:S02]  /*08a0*/  MOV R10, UR8 ;  /* 0x00000008000a7c02 */ /* 0x002fc40008000f00 */
[----:B------:R-:W-:Y:S02]  /*08b0*/  MOV R11, UR9 ;  /* 0x00000009000b7c02 */ /* 0x000fe40008000f00 */
[----:B------:R-:W-:Y:S02]  /*08c0*/  MOV R4, UR10 ;  /* 0x0000000a00047c02 */ /* 0x000fe40008000f00 */
[----:B------:R-:W-:Y:S01]  /*08d0*/  MOV R5, UR11 ;  /* 0x0000000b00057c02 */ /* 0x000fe20008000f00 */
[----:B------:R-:W-:-:S04]  /*08e0*/  @P1 IMAD.WIDE.U32 R10, R3, 0x4, R10 ;  /* 0x00000004030a1825 */ /* 0x000fc800078e000a */
[----:B------:R-:W-:Y:S01]  /*08f0*/  @P1 IMAD R3, R7, UR20, R0 ;  /* 0x0000001407031c24 */ /* 0x000fe2000f8e0200 */
[----:B------:R-:W-:Y:S01]  /*0900*/  @P1 IADD3.X R7, PT, PT, RZ, RZ, RZ, P2, !PT ;  /* 0x000000ffff071210 */ /* 0x000fe200017fe4ff */
[----:B0-----:R-:W4:Y:S01]  /*0910*/  @P1 LDG.E R10, desc[UR18][R10.64] ;  /* 0x000000120a0a1981 */ /* 0x001f22000c1e1900 */
[C---:B--2---:R-:W-:Y:S01]  /*0920*/  @P1 LEA R2, P2, R6.reuse, UR6, 0x2 ;  /* 0x0000000606021c11 */ /* 0x044fe2000f8410ff */
[----:B------:R-:W-:Y:S01]  /*0930*/  @P1 IMAD.WIDE R4, R3, 0x4, R4 ;  /* 0x0000000403041825 */ /* 0x000fe200078e0204 */
[----:B------:R-:W-:Y:S02]  /*0940*/  MOV R19, UR4 ;  /* 0x0000000400137c02 */ /* 0x000fe40008000f00 */
[----:B------:R-:W-:Y:S01]  /*0950*/  @P1 LEA.HI.X R3, R6, UR7, R7, 0x2, P2 ;  /* 0x0000000706031c11 */ /* 0x000fe200090f1407 */
[----:B---3--:R-:W-:Y:S01]  /*0960*/  IMAD.U32 R6, RZ, RZ, UR12 ;  /* 0x0000000cff067e24 */ /* 0x008fe2000f8e00ff */
[----:B------:R-:W-:Y:S01]  /*0970*/  MOV R7, UR13 ;  /* 0x0000000d00077c02 */ /* 0x000fe20008000f00 */
[----:B------:R-:W-:Y:S01]  /*0980*/  @P1 IMAD.WIDE R14, R15, 0x4, R4 ;  /* 0x000000040f0e1825 */ /* 0x000fe200078e0204 */
[----:B------:R-:W-:Y:S01]  /*0990*/  @!P0 IADD3 R17, PT, PT, R12, UR4, RZ ;  /* 0x000000040c118c10 */ /* 0x000fe2000fffe0ff */
[----:B------:R-:W4:Y:S01]  /*09a0*/  @P1 LDG.E R4, desc[UR18][R4.64] ;  /* 0x0000001204041981 */ /* 0x000f22000c1e1900 */
[----:B------:R-:W-:Y:S01]  /*09b0*/  MOV R8, UR14 ;  /* 0x0000000e00087c02 */ /* 0x000fe20008000f00 */
[----:B------:R-:W-:Y:S01]  /*09c0*/  @!P0 IMAD R19, R19, UR20, R0 ;  /* 0x0000001413138c24 */ /* 0x000fe2000f8e0200 */
[----:B------:R-:W-:Y:S01]  /*09d0*/  MOV R9, UR15 ;  /* 0x0000000f00097c02 */ /* 0x000fe20008000f00 */
[----:B------:R-:W-:Y:S01]  /*09e0*/  @!P0 IMAD.WIDE.U32 R6, R17, 0x4, R6 ;  /* 0x0000000411068825 */ /* 0x000fe200078e0006 */
[----:B------:R-:W2:Y:S03]  /*09f0*/  @P1 LDG.E R14, desc[UR18][R14.64] ;  /* 0x000000120e0e1981 */ /* 0x000ea6000c1e1900 */
[----:B------:R-:W-:Y:S01]  /*0a00*/  @!P0 IMAD.WIDE R8, R19, 0x4, R8 ;  /* 0x0000000413088825 */ /* 0x000fe200078e0208 */
[----:B------:R-:W2:Y:S04]  /*0a10*/  @P1 LDG.E R3, desc[UR18][R2.64+0x4] ;  /* 0x0000041202031981 */ /* 0x000ea8000c1e1900 */
[----:B------:R-:W3:Y:S04]  /*0a20*/  @!P0 LDG.E R6, desc[UR18][R6.64] ;  /* 0x0000001206068981 */ /* 0x000ee8000c1e1900 */
[----:B------:R-:W3:Y:S01]  /*0a30*/  @!P0 LDG.E R8, desc[UR18][R8.64] ;  /* 0x0000001208088981 */ /* 0x000ee2000c1e1900 */
[----:B----4-:R-:W-:-:S04]  /*0a40*/  @P1 FFMA R10, R10, R4, R13 ;  /* 0x000000040a0a1223 */ /* 0x010fc8000000000d */
[----:B--2---:R-:W-:-:S04]  /*0a50*/  @P1 FFMA R13, R3, R14, R10 ;  /* 0x0000000e030d1223 */ /* 0x004fc8000000000a */
[----:B---3--:R-:W-:-:S07]  /*0a60*/  @!P0 FFMA R13, R6, R8, R13 ;  /* 0x00000008060d8223 */ /* 0x008fce000000000d */
.L_x_2:
[----:B------:R-:W1:Y:S01]  /*0a70*/  LDC.64 R2, c[0x0][0x390] ;  /* 0x0000e400ff027b82 */ /* 0x000e620000000a00 */
[----:B------:R-:W-:-:S05]  /*0a80*/  IADD3 R5, PT, PT, R12, UR20, RZ ;  /* 0x000000140c057c10 */ /* 0x000fca000fffe0ff */
[----:B-1----:R-:W-:-:S05]  /*0a90*/  IMAD.WIDE.U32 R2, R5, 0x4, R2 ;  /* 0x0000000405027825 */ /* 0x002fca00078e0002 */
[----:B0-----:R-:W-:Y:S01]  /*0aa0*/  STG.E desc[UR18][R2.64], R13 ;  /* 0x0000000d02007986 */ /* 0x001fe2000c101912 */
[----:B------:R-:W-:Y:S05]  /*0ab0*/  EXIT ;  /* 0x000000000000794d */ /* 0x000fea0003800000 */
.L_x_4:
[----:B------:R-:W-:-:S00]  /*0ac0*/  BRA `(.L_x_4) ;  /* 0xfffffffc00fc7947 */ /* 0x000fc0000383ffff */
[----:B------:R-:W-:-:S00]  /*0ad0*/  NOP ;  /* 0x0000000000007918 */ /* 0x000fc00000000000 */
        /* <DEDUP_REMOVED lines=10> */
.L_x_5:


//--------------------- .nv.shared.reserved.0     --------------------------
	.section	.nv.shared.reserved.0,"aw",@nobits
	.weak		__nv_reservedSMEM_offset_0_alias
	.size		__nv_reservedSMEM_offset_0_alias, 0, 64
	.other		__nv_reservedSMEM_offset_0_alias,@"STO_CUDA_RESERVED_SHARED STV_DEFAULT"
__nv_reservedSMEM_offset_0_alias:
	.zero		0
	.zero		64


//--------------------- .nv.constant0._Z9matrixMulPfS_S_i --------------------------
	.section	.nv.constant0._Z9matrixMulPfS_S_i,"a",@progbits
	.sectionflags	@""
	.align	4
.nv.constant0._Z9matrixMulPfS_S_i:
	.zero		924


//--------------------- SYMBOLS --------------------------

	.type		.nv.reservedSmem.offset0,@object
	.size		.nv.reservedSmem.offset0,0x4
